//
// Generated by NVIDIA NVVM Compiler
//
// Compiler Build ID: CL-36424714
// Cuda compilation tools, release 13.0, V13.0.88
// Based on NVVM 20.0.0
//

.version 9.0
.target sm_100
.address_size 64

	// .globl	_Z10ExtentView14cudaPitchedPtriii

.visible .entry _Z10ExtentView14cudaPitchedPtriii(
	.param .align 8 .b8 _Z10ExtentView14cudaPitchedPtriii_param_0[32],
	.param .u32 _Z10ExtentView14cudaPitchedPtriii_param_1,
	.param .u32 _Z10ExtentView14cudaPitchedPtriii_param_2,
	.param .u32 _Z10ExtentView14cudaPitchedPtriii_param_3
)
{


	ret;

}


// ===== COMPILED SASS (sm_100) =====

	.target	sm_100

	.elftype	@"ET_EXEC"


//--------------------- .note.nv.tkinfo           --------------------------
	.section	.note.nv.tkinfo,"",@"SHT_NOTE"
	.sectionflags	@"SHF_NOTE_NV_TKINFO"
	.tkinfo
        /*0018*/ 	.word	0x00000002
        /*0030*/ 	.string	""
        /*0030*/ 	.string	"ptxas"
        /*0030*/ 	.string	"Cuda compilation tools, release 13.0, V13.0.88"
        /*0030*/ 	.string	"Build cuda_13.0.r13.0/compiler.36424714_0"
        /*0030*/ 	.string	"-arch sm_100 -m 64 "



//--------------------- .note.nv.cuinfo           --------------------------
	.section	.note.nv.cuinfo,"",@"SHT_NOTE"
	.sectionflags	@"SHF_NOTE_NV_CUINFO"
        /*0018*/ 	.short	0x0002
        /*001a*/ 	.short	0x0064
        /*001c*/ 	.short	0x0082
	.zero		2


//--------------------- .nv.info                  --------------------------
	.section	.nv.info,"",@"SHT_CUDA_INFO"
	.align	4


	//----- nvinfo : EIATTR_REGCOUNT
	.align		4
        /*0000*/ 	.byte	0x04, 0x2f
        /*0002*/ 	.short	(.L_1 - .L_0)
	.align		4
.L_0:
        /*0004*/ 	.word	index@(_Z10ExtentView14cudaPitchedPtriii)
        /*0008*/ 	.word	0x00000004


	//----- nvinfo : EIATTR_FRAME_SIZE
	.align		4
.L_1:
        /*000c*/ 	.byte	0x04, 0x11
        /*000e*/ 	.short	(.L_3 - .L_2)
	.align		4
.L_2:
        /*0010*/ 	.word	index@(_Z10ExtentView14cudaPitchedPtriii)
        /*0014*/ 	.word	0x00000000


	//----- nvinfo : EIATTR_MIN_STACK_SIZE
	.align		4
.L_3:
        /*0018*/ 	.byte	0x04, 0x12
        /*001a*/ 	.short	(.L_5 - .L_4)
	.align		4
.L_4:
        /*001c*/ 	.word	index@(_Z10ExtentView14cudaPitchedPtriii)
        /*0020*/ 	.word	0x00000000
.L_5:


//--------------------- .nv.compat                --------------------------
	.section	.nv.compat,"",@"SHT_CUDA_COMPAT_INFO"
	.align	4
        /*0000*/ 	.byte	0x02, 0x09, 0x00, 0x00, 0x02, 0x02, 0x01, 0x00, 0x02, 0x05, 0x05, 0x00, 0x03, 0x07, 0x01, 0x01
        /*0010*/ 	.byte	0x02, 0x03, 0x00, 0x00, 0x02, 0x06, 0x01, 0x00, 0x04, 0x0b, 0x08, 0x00, 0x09, 0x00, 0x00, 0x00
        /*0020*/ 	.byte	0x00, 0x00, 0x00, 0x00


//--------------------- .nv.info._Z10ExtentView14cudaPitchedPtriii --------------------------
	.section	.nv.info._Z10ExtentView14cudaPitchedPtriii,"",@"SHT_CUDA_INFO"
	.sectionflags	@""
	.align	4


	//----- nvinfo : EIATTR_CUDA_API_VERSION
	.align		4
        /*0000*/ 	.byte	0x04, 0x37
        /*0002*/ 	.short	(.L_7 - .L_6)
.L_6:
        /*0004*/ 	.word	0x00000082


	//----- nvinfo : EIATTR_KPARAM_INFO
	.align		4
.L_7:
        /*0008*/ 	.byte	0x04, 0x17
        /*000a*/ 	.short	(.L_9 - .L_8)
.L_8:
        /*000c*/ 	.word	0x00000000
        /*0010*/ 	.short	0x0003
        /*0012*/ 	.short	0x0028
        /*0014*/ 	.byte	0x00, 0xf0, 0x11, 0x00


	//----- nvinfo : EIATTR_KPARAM_INFO
	.align		4
.L_9:
        /*0018*/ 	.byte	0x04, 0x17
        /*001a*/ 	.short	(.L_11 - .L_10)
.L_10:
        /*001c*/ 	.word	0x00000000
        /*0020*/ 	.short	0x0002
        /*0022*/ 	.short	0x0024
        /*0024*/ 	.byte	0x00, 0xf0, 0x11, 0x00


	//----- nvinfo : EIATTR_KPARAM_INFO
	.align		4
.L_11:
        /*0028*/ 	.byte	0x04, 0x17
        /*002a*/ 	.short	(.L_13 - .L_12)
.L_12:
        /*002c*/ 	.word	0x00000000
        /*0030*/ 	.short	0x0001
        /*0032*/ 	.short	0x0020
        /*0034*/ 	.byte	0x00, 0xf0, 0x11, 0x00


	//----- nvinfo : EIATTR_KPARAM_INFO
	.align		4
.L_13:
        /*0038*/ 	.byte	0x04, 0x17
        /*003a*/ 	.short	(.L_15 - .L_14)
.L_14:
        /*003c*/ 	.word	0x00000000
        /*0040*/ 	.short	0x0000
        /*0042*/ 	.short	0x0000
        /*0044*/ 	.byte	0x00, 0xf0, 0x81, 0x00


	//----- nvinfo : EIATTR_SPARSE_MMA_MASK
	.align		4
.L_15:
        /*0048*/ 	.byte	0x03, 0x50
        /*004a*/ 	.short	0x0000


	//----- nvinfo : EIATTR_MAXREG_COUNT
	.align		4
        /*004c*/ 	.byte	0x03, 0x1b
        /*004e*/ 	.short	0x00ff


	//----- nvinfo : EIATTR_MERCURY_ISA_VERSION
	.align		4
        /*0050*/ 	.byte	0x03, 0x5f
        /*0052*/ 	.short	0x0101


	//----- nvinfo : EIATTR_VRC_CTA_INIT_COUNT
	.align		4
        /*0054*/ 	.byte	0x02, 0x4a
	.zero		1
	.zero		1


	//----- nvinfo : EIATTR_EXIT_INSTR_OFFSETS
	.align		4
        /*0058*/ 	.byte	0x04, 0x1c
        /*005a*/ 	.short	(.L_17 - .L_16)


	//   ....[0]....
.L_16:
        /*005c*/ 	.word	0x00000010


	//----- nvinfo : EIATTR_CBANK_PARAM_SIZE
	.align		4
.L_17:
        /*0060*/ 	.byte	0x03, 0x19
        /*0062*/ 	.short	0x002c


	//----- nvinfo : EIATTR_PARAM_CBANK
	.align		4
        /*0064*/ 	.byte	0x04, 0x0a
        /*0066*/ 	.short	(.L_19 - .L_18)
	.align		4
.L_18:
        /*0068*/ 	.word	index@(.nv.constant0._Z10ExtentView14cudaPitchedPtriii)
        /*006c*/ 	.short	0x0380
        /*006e*/ 	.short	0x002c


	//----- nvinfo : EIATTR_SW_WAR
	.align		4
.L_19:
        /*0070*/ 	.byte	0x04, 0x36
        /*0072*/ 	.short	(.L_21 - .L_20)
.L_20:
        /*0074*/ 	.word	0x00000008
.L_21:


//--------------------- .nv.callgraph             --------------------------
	.section	.nv.callgraph,"",@"SHT_CUDA_CALLGRAPH"
	.align	4
	.sectionentsize	8
	.align		4
        /*0000*/ 	.word	0x00000000
	.align		4
        /*0004*/ 	.word	0xffffffff
	.align		4
        /*0008*/ 	.word	0x00000000
	.align		4
        /*000c*/ 	.word	0xfffffffe
	.align		4
        /*0010*/ 	.word	0x00000000
	.align		4
        /*0014*/ 	.word	0xfffffffd
	.align		4
        /*0018*/ 	.word	0x00000000
	.align		4
        /*001c*/ 	.word	0xfffffffc


//--------------------- .text._Z10ExtentView14cudaPitchedPtriii --------------------------
	.section	.text._Z10ExtentView14cudaPitchedPtriii,"ax",@progbits
	.align	128
        .global         _Z10ExtentView14cudaPitchedPtriii
        .type           _Z10ExtentView14cudaPitchedPtriii,@function
        .size           _Z10ExtentView14cudaPitchedPtriii,(.L_x_1 - _Z10ExtentView14cudaPitchedPtriii)
        .other          _Z10ExtentView14cudaPitchedPtriii,@"STO_CUDA_ENTRY STV_DEFAULT"
_Z10ExtentView14cudaPitchedPtriii:
.text._Z10ExtentView14cudaPitchedPtriii:
[----:B------:R-:W-:Y:S01]  /*0000*/  LDC R1, c[0x0][0x37c] ;  /* 0x0000df00ff017b82 */ /* 0x000fe20000000800 */
[----:B------:R-:W-:Y:S05]  /*0010*/  EXIT ;  /* 0x000000000000794d */ /* 0x000fea0003800000 */
.L_x_0:
[----:B------:R-:W-:-:S00]  /*0020*/  BRA `(.L_x_0) ;  /* 0xfffffffc00fc7947 */ /* 0x000fc0000383ffff */
[----:B------:R-:W-:-:S00]  /*0030*/  NOP ;  /* 0x0000000000007918 */ /* 0x000fc00000000000 */
        /* <DEDUP_REMOVED lines=12> */
.L_x_1:


//--------------------- .nv.shared.reserved.0     --------------------------
	.section	.nv.shared.reserved.0,"aw",@nobits
	.weak		__nv_reservedSMEM_offset_0_alias
	.size		__nv_reservedSMEM_offset_0_alias, 0, 64
	.other		__nv_reservedSMEM_offset_0_alias,@"STO_CUDA_RESERVED_SHARED STV_DEFAULT"
__nv_reservedSMEM_offset_0_alias:
	.zero		0
	.zero		64


//--------------------- .nv.constant0._Z10ExtentView14cudaPitchedPtriii --------------------------
	.section	.nv.constant0._Z10ExtentView14cudaPitchedPtriii,"a",@progbits
	.sectionflags	@""
	.align	4
.nv.constant0._Z10ExtentView14cudaPitchedPtriii:
	.zero		940


//--------------------- SYMBOLS --------------------------

	.type		.nv.reservedSmem.offset0,@object
	.size		.nv.reservedSmem.offset0,0x4
